//
// Generated by NVIDIA NVVM Compiler
//
// Compiler Build ID: CL-36424714
// Cuda compilation tools, release 13.0, V13.0.88
// Based on NVVM 20.0.0
//

.version 9.0
.target sm_100
.address_size 64

	// .globl	_Z11sumMatrixesPiS_S_i

.visible .entry _Z11sumMatrixesPiS_S_i(
	.param .u64 .ptr .align 1 _Z11sumMatrixesPiS_S_i_param_0,
	.param .u64 .ptr .align 1 _Z11sumMatrixesPiS_S_i_param_1,
	.param .u64 .ptr .align 1 _Z11sumMatrixesPiS_S_i_param_2,
	.param .u32 _Z11sumMatrixesPiS_S_i_param_3
)
{
	.reg .pred 	%p<2>;
	.reg .b32 	%r<9>;
	.reg .b64 	%rd<11>;

	ld.param.u64 	%rd1, [_Z11sumMatrixesPiS_S_i_param_0];
	ld.param.u64 	%rd2, [_Z11sumMatrixesPiS_S_i_param_1];
	ld.param.u64 	%rd3, [_Z11sumMatrixesPiS_S_i_param_2];
	ld.param.u32 	%r2, [_Z11sumMatrixesPiS_S_i_param_3];
	mov.u32 	%r3, %tid.x;
	mov.u32 	%r4, %ctaid.x;
	mov.u32 	%r5, %ntid.x;
	mad.lo.s32 	%r1, %r4, %r5, %r3;
	setp.ge.s32 	%p1, %r1, %r2;
	@%p1 bra 	$L__BB0_2;
	cvta.to.global.u64 	%rd4, %rd1;
	cvta.to.global.u64 	%rd5, %rd2;
	cvta.to.global.u64 	%rd6, %rd3;
	mul.wide.s32 	%rd7, %r1, 4;
	add.s64 	%rd8, %rd4, %rd7;
	ld.global.u32 	%r6, [%rd8];
	add.s64 	%rd9, %rd5, %rd7;
	ld.global.u32 	%r7, [%rd9];
	add.s32 	%r8, %r7, %r6;
	add.s64 	%rd10, %rd6, %rd7;
	st.global.u32 	[%rd10], %r8;
$L__BB0_2:
	ret;

}


// ===== COMPILED SASS (sm_100) =====

	.target	sm_100

	.elftype	@"ET_EXEC"


//--------------------- .note.nv.tkinfo           --------------------------
	.section	.note.nv.tkinfo,"",@"SHT_NOTE"
	.sectionflags	@"SHF_NOTE_NV_TKINFO"
	.tkinfo
        /*0018*/ 	.word	0x00000002
        /*0030*/ 	.string	""
        /*0030*/ 	.string	"ptxas"
        /*0030*/ 	.string	"Cuda compilation tools, release 13.0, V13.0.88"
        /*0030*/ 	.string	"Build cuda_13.0.r13.0/compiler.36424714_0"
        /*0030*/ 	.string	"-arch sm_100 -m 64 "



//--------------------- .note.nv.cuinfo           --------------------------
	.section	.note.nv.cuinfo,"",@"SHT_NOTE"
	.sectionflags	@"SHF_NOTE_NV_CUINFO"
        /*0018*/ 	.short	0x0002
        /*001a*/ 	.short	0x0064
        /*001c*/ 	.short	0x0082
	.zero		2


//--------------------- .nv.info                  --------------------------
	.section	.nv.info,"",@"SHT_CUDA_INFO"
	.align	4


	//----- nvinfo : EIATTR_REGCOUNT
	.align		4
        /*0000*/ 	.byte	0x04, 0x2f
        /*0002*/ 	.short	(.L_1 - .L_0)
	.align		4
.L_0:
        /*0004*/ 	.word	index@(_Z11sumMatrixesPiS_S_i)
        /*0008*/ 	.word	0x0000000c


	//----- nvinfo : EIATTR_FRAME_SIZE
	.align		4
.L_1:
        /*000c*/ 	.byte	0x04, 0x11
        /*000e*/ 	.short	(.L_3 - .L_2)
	.align		4
.L_2:
        /*0010*/ 	.word	index@(_Z11sumMatrixesPiS_S_i)
        /*0014*/ 	.word	0x00000000


	//----- nvinfo : EIATTR_MIN_STACK_SIZE
	.align		4
.L_3:
        /*0018*/ 	.byte	0x04, 0x12
        /*001a*/ 	.short	(.L_5 - .L_4)
	.align		4
.L_4:
        /*001c*/ 	.word	index@(_Z11sumMatrixesPiS_S_i)
        /*0020*/ 	.word	0x00000000
.L_5:


//--------------------- .nv.compat                --------------------------
	.section	.nv.compat,"",@"SHT_CUDA_COMPAT_INFO"
	.align	4
        /*0000*/ 	.byte	0x02, 0x09, 0x00, 0x00, 0x02, 0x02, 0x01, 0x00, 0x02, 0x05, 0x05, 0x00, 0x03, 0x07, 0x01, 0x01
        /*0010*/ 	.byte	0x02, 0x03, 0x00, 0x00, 0x02, 0x06, 0x01, 0x00, 0x04, 0x0b, 0x08, 0x00, 0x09, 0x00, 0x00, 0x00
        /*0020*/ 	.byte	0x00, 0x00, 0x00, 0x00


//--------------------- .nv.info._Z11sumMatrixesPiS_S_i --------------------------
	.section	.nv.info._Z11sumMatrixesPiS_S_i,"",@"SHT_CUDA_INFO"
	.sectionflags	@""
	.align	4


	//----- nvinfo : EIATTR_CUDA_API_VERSION
	.align		4
        /*0000*/ 	.byte	0x04, 0x37
        /*0002*/ 	.short	(.L_7 - .L_6)
.L_6:
        /*0004*/ 	.word	0x00000082


	//----- nvinfo : EIATTR_KPARAM_INFO
	.align		4
.L_7:
        /*0008*/ 	.byte	0x04, 0x17
        /*000a*/ 	.short	(.L_9 - .L_8)
.L_8:
        /*000c*/ 	.word	0x00000000
        /*0010*/ 	.short	0x0003
        /*0012*/ 	.short	0x0018
        /*0014*/ 	.byte	0x00, 0xf0, 0x11, 0x00


	//----- nvinfo : EIATTR_KPARAM_INFO
	.align		4
.L_9:
        /*0018*/ 	.byte	0x04, 0x17
        /*001a*/ 	.short	(.L_11 - .L_10)
.L_10:
        /*001c*/ 	.word	0x00000000
        /*0020*/ 	.short	0x0002
        /*0022*/ 	.short	0x0010
        /*0024*/ 	.byte	0x00, 0xf5, 0x21, 0x00


	//----- nvinfo : EIATTR_KPARAM_INFO
	.align		4
.L_11:
        /*0028*/ 	.byte	0x04, 0x17
        /*002a*/ 	.short	(.L_13 - .L_12)
.L_12:
        /*002c*/ 	.word	0x00000000
        /*0030*/ 	.short	0x0001
        /*0032*/ 	.short	0x0008
        /*0034*/ 	.byte	0x00, 0xf5, 0x21, 0x00


	//----- nvinfo : EIATTR_KPARAM_INFO
	.align		4
.L_13:
        /*0038*/ 	.byte	0x04, 0x17
        /*003a*/ 	.short	(.L_15 - .L_14)
.L_14:
        /*003c*/ 	.word	0x00000000
        /*0040*/ 	.short	0x0000
        /*0042*/ 	.short	0x0000
        /*0044*/ 	.byte	0x00, 0xf5, 0x21, 0x00


	//----- nvinfo : EIATTR_SPARSE_MMA_MASK
	.align		4
.L_15:
        /*0048*/ 	.byte	0x03, 0x50
        /*004a*/ 	.short	0x0000


	//----- nvinfo : EIATTR_MAXREG_COUNT
	.align		4
        /*004c*/ 	.byte	0x03, 0x1b
        /*004e*/ 	.short	0x00ff


	//----- nvinfo : EIATTR_MERCURY_ISA_VERSION
	.align		4
        /*0050*/ 	.byte	0x03, 0x5f
        /*0052*/ 	.short	0x0101


	//----- nvinfo : EIATTR_VRC_CTA_INIT_COUNT
	.align		4
        /*0054*/ 	.byte	0x02, 0x4a
	.zero		1
	.zero		1


	//----- nvinfo : EIATTR_EXIT_INSTR_OFFSETS
	.align		4
        /*0058*/ 	.byte	0x04, 0x1c
        /*005a*/ 	.short	(.L_17 - .L_16)


	//   ....[0]....
.L_16:
        /*005c*/ 	.word	0x00000070


	//   ....[1]....
        /*0060*/ 	.word	0x00000130


	//----- nvinfo : EIATTR_CBANK_PARAM_SIZE
	.align		4
.L_17:
        /*0064*/ 	.byte	0x03, 0x19
        /*0066*/ 	.short	0x001c


	//----- nvinfo : EIATTR_PARAM_CBANK
	.align		4
        /*0068*/ 	.byte	0x04, 0x0a
        /*006a*/ 	.short	(.L_19 - .L_18)
	.align		4
.L_18:
        /*006c*/ 	.word	index@(.nv.constant0._Z11sumMatrixesPiS_S_i)
        /*0070*/ 	.short	0x0380
        /*0072*/ 	.short	0x001c


	//----- nvinfo : EIATTR_SW_WAR
	.align		4
.L_19:
        /*0074*/ 	.byte	0x04, 0x36
        /*0076*/ 	.short	(.L_21 - .L_20)
.L_20:
        /*0078*/ 	.word	0x00000008
.L_21:


//--------------------- .nv.callgraph             --------------------------
	.section	.nv.callgraph,"",@"SHT_CUDA_CALLGRAPH"
	.align	4
	.sectionentsize	8
	.align		4
        /*0000*/ 	.word	0x00000000
	.align		4
        /*0004*/ 	.word	0xffffffff
	.align		4
        /*0008*/ 	.word	0x00000000
	.align		4
        /*000c*/ 	.word	0xfffffffe
	.align		4
        /*0010*/ 	.word	0x00000000
	.align		4
        /*0014*/ 	.word	0xfffffffd
	.align		4
        /*0018*/ 	.word	0x00000000
	.align		4
        /*001c*/ 	.word	0xfffffffc


//--------------------- .text._Z11sumMatrixesPiS_S_i --------------------------
	.section	.text._Z11sumMatrixesPiS_S_i,"ax",@progbits
	.align	128
        .global         _Z11sumMatrixesPiS_S_i
        .type           _Z11sumMatrixesPiS_S_i,@function
        .size           _Z11sumMatrixesPiS_S_i,(.L_x_1 - _Z11sumMatrixesPiS_S_i)
        .other          _Z11sumMatrixesPiS_S_i,@"STO_CUDA_ENTRY STV_DEFAULT"
_Z11sumMatrixesPiS_S_i:
.text._Z11sumMatrixesPiS_S_i:
[----:B------:R-:W-:Y:S01]  /*0000*/  LDC R1, c[0x0][0x37c] ;  /* 0x0000df00ff017b82 */ /* 0x000fe20000000800 */
[----:B------:R-:W0:Y:S07]  /*0010*/  S2R R9, SR_TID.X ;  /* 0x0000000000097919 */ /* 0x000e2e0000002100 */
[----:B------:R-:W0:Y:S01]  /*0020*/  S2UR UR4, SR_CTAID.X ;  /* 0x00000000000479c3 */ /* 0x000e220000002500 */
[----:B------:R-:W1:Y:S07]  /*0030*/  LDCU UR5, c[0x0][0x398] ;  /* 0x00007300ff0577ac */ /* 0x000e6e0008000800 */
[----:B------:R-:W0:Y:S02]  /*0040*/  LDC R0, c[0x0][0x360] ;  /* 0x0000d800ff007b82 */ /* 0x000e240000000800 */
[----:B0-----:R-:W-:-:S05]  /*0050*/  IMAD R9, R0, UR4, R9 ;  /* 0x0000000400097c24 */ /* 0x001fca000f8e0209 */
[----:B-1----:R-:W-:-:S13]  /*0060*/  ISETP.GE.AND P0, PT, R9, UR5, PT ;  /* 0x0000000509007c0c */ /* 0x002fda000bf06270 */
[----:B------:R-:W-:Y:S05]  /*0070*/  @P0 EXIT ;  /* 0x000000000000094d */ /* 0x000fea0003800000 */
[----:B------:R-:W0:Y:S01]  /*0080*/  LDC.64 R2, c[0x0][0x380] ;  /* 0x0000e000ff027b82 */ /* 0x000e220000000a00 */
[----:B------:R-:W1:Y:S07]  /*0090*/  LDCU.64 UR4, c[0x0][0x358] ;  /* 0x00006b00ff0477ac */ /* 0x000e6e0008000a00 */
[----:B------:R-:W2:Y:S08]  /*00a0*/  LDC.64 R4, c[0x0][0x388] ;  /* 0x0000e200ff047b82 */ /* 0x000eb00000000a00 */
[----:B------:R-:W3:Y:S01]  /*00b0*/  LDC.64 R6, c[0x0][0x390] ;  /* 0x0000e400ff067b82 */ /* 0x000ee20000000a00 */
[----:B0-----:R-:W-:-:S06]  /*00c0*/  IMAD.WIDE R2, R9, 0x4, R2 ;  /* 0x0000000409027825 */ /* 0x001fcc00078e0202 */
[----:B-1----:R-:W4:Y:S01]  /*00d0*/  LDG.E R2, desc[UR4][R2.64] ;  /* 0x0000000402027981 */ /* 0x002f22000c1e1900 */
[----:B--2---:R-:W-:-:S06]  /*00e0*/  IMAD.WIDE R4, R9, 0x4, R4 ;  /* 0x0000000409047825 */ /* 0x004fcc00078e0204 */
[----:B------:R-:W4:Y:S01]  /*00f0*/  LDG.E R5, desc[UR4][R4.64] ;  /* 0x0000000404057981 */ /* 0x000f22000c1e1900 */
[----:B---3--:R-:W-:Y:S01]  /*0100*/  IMAD.WIDE R6, R9, 0x4, R6 ;  /* 0x0000000409067825 */ /* 0x008fe200078e0206 */
[----:B----4-:R-:W-:-:S05]  /*0110*/  IADD3 R9, PT, PT, R2, R5, RZ ;  /* 0x0000000502097210 */ /* 0x010fca0007ffe0ff */
[----:B------:R-:W-:Y:S01]  /*0120*/  STG.E desc[UR4][R6.64], R9 ;  /* 0x0000000906007986 */ /* 0x000fe2000c101904 */
[----:B------:R-:W-:Y:S05]  /*0130*/  EXIT ;  /* 0x000000000000794d */ /* 0x000fea0003800000 */
.L_x_0:
[----:B------:R-:W-:-:S00]  /*0140*/  BRA `(.L_x_0) ;  /* 0xfffffffc00fc7947 */ /* 0x000fc0000383ffff */
[----:B------:R-:W-:-:S00]  /*0150*/  NOP ;  /* 0x0000000000007918 */ /* 0x000fc00000000000 */
        /* <DEDUP_REMOVED lines=10> */
.L_x_1:


//--------------------- .nv.shared.reserved.0     --------------------------
	.section	.nv.shared.reserved.0,"aw",@nobits
	.weak		__nv_reservedSMEM_offset_0_alias
	.size		__nv_reservedSMEM_offset_0_alias, 0, 64
	.other		__nv_reservedSMEM_offset_0_alias,@"STO_CUDA_RESERVED_SHARED STV_DEFAULT"
__nv_reservedSMEM_offset_0_alias:
	.zero		0
	.zero		64


//--------------------- .nv.constant0._Z11sumMatrixesPiS_S_i --------------------------
	.section	.nv.constant0._Z11sumMatrixesPiS_S_i,"a",@progbits
	.sectionflags	@""
	.align	4
.nv.constant0._Z11sumMatrixesPiS_S_i:
	.zero		924


//--------------------- SYMBOLS --------------------------

	.type		.nv.reservedSmem.offset0,@object
	.size		.nv.reservedSmem.offset0,0x4
